	.headerflags	@"EF_CUDA_TEXMODE_UNIFIED EF_CUDA_64BIT_ADDRESS EF_CUDA_ACCELERATORS EF_CUDA_SM90 EF_CUDA_VIRTUAL_SM(EF_CUDA_SM90)"
	.elftype	@"ET_EXEC"


//--------------------- .nv.info                  --------------------------
	.section	.nv.info,"",@"SHT_CUDA_INFO"
	.align	4


	//----- nvinfo : EIATTR_REGCOUNT
	.align		4
        /*0000*/ 	.byte	0x04, 0x2f
        /*0002*/ 	.short	(.L_1 - .L_0)
	.align		4
.L_0:
        /*0004*/ 	.word	index@(triton_poi_fused_convolution_relu_9)
        /*0008*/ 	.word	0x00000037


	//----- nvinfo : EIATTR_MIN_STACK_SIZE
	.align		4
.L_1:
        /*000c*/ 	.byte	0x04, 0x12
        /*000e*/ 	.short	(.L_3 - .L_2)
	.align		4
.L_2:
        /*0010*/ 	.word	index@(triton_poi_fused_convolution_relu_9)
        /*0014*/ 	.word	0x00000000


	//----- nvinfo : EIATTR_FRAME_SIZE
	.align		4
.L_3:
        /*0018*/ 	.byte	0x04, 0x11
        /*001a*/ 	.short	(.L_5 - .L_4)
	.align		4
.L_4:
        /*001c*/ 	.word	index@(triton_poi_fused_convolution_relu_9)
        /*0020*/ 	.word	0x00000000


	//----- nvinfo : EIATTR_MIN_STACK_SIZE
	.align		4
.L_5:
        /*0024*/ 	.byte	0x04, 0x12
        /*0026*/ 	.short	(.L_7 - .L_6)
	.align		4
.L_6:
        /*0028*/ 	.word	index@(triton_poi_fused_convolution_relu_9)
        /*002c*/ 	.word	0x00000000
.L_7:


//--------------------- .nv.info.triton_poi_fused_convolution_relu_9 --------------------------
	.section	.nv.info.triton_poi_fused_convolution_relu_9,"",@"SHT_CUDA_INFO"
	.sectionflags	@""
	.align	4


	//----- nvinfo : EIATTR_CUDA_API_VERSION
	.align		4
        /*0000*/ 	.byte	0x04, 0x37
        /*0002*/ 	.short	(.L_9 - .L_8)
.L_8:
        /*0004*/ 	.word	0x0000007c


	//----- nvinfo : EIATTR_KPARAM_INFO
	.align		4
.L_9:
        /*0008*/ 	.byte	0x04, 0x17
        /*000a*/ 	.short	(.L_11 - .L_10)
.L_10:
        /*000c*/ 	.word	0x00000000
        /*0010*/ 	.short	0x0005
        /*0012*/ 	.short	0x0024
        /*0014*/ 	.byte	0x00, 0xf0, 0x11, 0x00


	//----- nvinfo : EIATTR_KPARAM_INFO
	.align		4
.L_11:
        /*0018*/ 	.byte	0x04, 0x17
        /*001a*/ 	.short	(.L_13 - .L_12)
.L_12:
        /*001c*/ 	.word	0x00000000
        /*0020*/ 	.short	0x0004
        /*0022*/ 	.short	0x0020
        /*0024*/ 	.byte	0x00, 0xf0, 0x11, 0x00


	//----- nvinfo : EIATTR_KPARAM_INFO
	.align		4
.L_13:
        /*0028*/ 	.byte	0x04, 0x17
        /*002a*/ 	.short	(.L_15 - .L_14)
.L_14:
        /*002c*/ 	.word	0x00000000
        /*0030*/ 	.short	0x0003
        /*0032*/ 	.short	0x0018
        /*0034*/ 	.byte	0x00, 0xf4, 0x21, 0x00


	//----- nvinfo : EIATTR_KPARAM_INFO
	.align		4
.L_15:
        /*0038*/ 	.byte	0x04, 0x17
        /*003a*/ 	.short	(.L_17 - .L_16)
.L_16:
        /*003c*/ 	.word	0x00000000
        /*0040*/ 	.short	0x0002
        /*0042*/ 	.short	0x0010
        /*0044*/ 	.byte	0x00, 0xf4, 0x21, 0x00


	//----- nvinfo : EIATTR_KPARAM_INFO
	.align		4
.L_17:
        /*0048*/ 	.byte	0x04, 0x17
        /*004a*/ 	.short	(.L_19 - .L_18)
.L_18:
        /*004c*/ 	.word	0x00000000
        /*0050*/ 	.short	0x0001
        /*0052*/ 	.short	0x0008
        /*0054*/ 	.byte	0x00, 0xf4, 0x21, 0x00


	//----- nvinfo : EIATTR_KPARAM_INFO
	.align		4
.L_19:
        /*0058*/ 	.byte	0x04, 0x17
        /*005a*/ 	.short	(.L_21 - .L_20)
.L_20:
        /*005c*/ 	.word	0x00000000
        /*0060*/ 	.short	0x0000
        /*0062*/ 	.short	0x0000
        /*0064*/ 	.byte	0x00, 0xf4, 0x21, 0x00


	//----- nvinfo : EIATTR_SPARSE_MMA_MASK
	.align		4
.L_21:
        /*0068*/ 	.byte	0x03, 0x50
        /*006a*/ 	.short	0x0000


	//----- nvinfo : EIATTR_MAXREG_COUNT
	.align		4
        /*006c*/ 	.byte	0x03, 0x1b
        /*006e*/ 	.short	0x00ff


	//----- nvinfo : EIATTR_EXIT_INSTR_OFFSETS
	.align		4
        /*0070*/ 	.byte	0x04, 0x1c
        /*0072*/ 	.short	(.L_23 - .L_22)


	//   ....[0]....
.L_22:
        /*0074*/ 	.word	0x00001680


	//   ....[1]....
        /*0078*/ 	.word	0x000016a0


	//----- nvinfo : EIATTR_REQNTID
	.align		4
.L_23:
        /*007c*/ 	.byte	0x04, 0x10
        /*007e*/ 	.short	(.L_25 - .L_24)
.L_24:
        /*0080*/ 	.word	0x00000100
        /*0084*/ 	.word	0x00000001
        /*0088*/ 	.word	0x00000001


	//----- nvinfo : EIATTR_CBANK_PARAM_SIZE
	.align		4
.L_25:
        /*008c*/ 	.byte	0x03, 0x19
        /*008e*/ 	.short	0x0028


	//----- nvinfo : EIATTR_PARAM_CBANK
	.align		4
        /*0090*/ 	.byte	0x04, 0x0a
        /*0092*/ 	.short	(.L_27 - .L_26)
	.align		4
.L_26:
        /*0094*/ 	.word	index@(.nv.constant0.triton_poi_fused_convolution_relu_9)
        /*0098*/ 	.short	0x0210
        /*009a*/ 	.short	0x0028


	//----- nvinfo : EIATTR_SW_WAR
	.align		4
.L_27:
        /*009c*/ 	.byte	0x04, 0x36
        /*009e*/ 	.short	(.L_29 - .L_28)
.L_28:
        /*00a0*/ 	.word	0x00000008
.L_29:


//--------------------- .nv.callgraph             --------------------------
	.section	.nv.callgraph,"",@"SHT_CUDA_CALLGRAPH"
	.align	4
	.sectionentsize	8
	.align		4
        /*0000*/ 	.word	0x00000000
	.align		4
        /*0004*/ 	.word	0xffffffff
	.align		4
        /*0008*/ 	.word	0x00000000
	.align		4
        /*000c*/ 	.word	0xfffffffe
	.align		4
        /*0010*/ 	.word	0x00000000
	.align		4
        /*0014*/ 	.word	0xfffffffd
	.align		4
        /*0018*/ 	.word	0x00000000
	.align		4
        /*001c*/ 	.word	0xfffffffc


//--------------------- .text.triton_poi_fused_convolution_relu_9 --------------------------
	.section	.text.triton_poi_fused_convolution_relu_9,"ax",@progbits
	.sectionflags	@"SHF_BARRIERS=1"
	.align	128
        .global         triton_poi_fused_convolution_relu_9
        .type           triton_poi_fused_convolution_relu_9,@function
        .size           triton_poi_fused_convolution_relu_9,(.L_x_1 - triton_poi_fused_convolution_relu_9)
        .other          triton_poi_fused_convolution_relu_9,@"STO_CUDA_ENTRY STV_DEFAULT"
triton_poi_fused_convolution_relu_9:
.text.triton_poi_fused_convolution_relu_9:
[----:B------:R-:W0:Y:S01]  /*0000*/  LDC R1, c[0x0][0x28] ;  /* 0x00000a00ff017b82 */ /* 0x000e220000000800 */
[----:B------:R-:W1:Y:S07]  /*0010*/  S2R R2, SR_TID.X ;  /* 0x0000000000027919 */ /* 0x000e6e0000002100 */
[----:B------:R-:W2:Y:S01]  /*0020*/  LDC.64 R20, c[0x0][0x210] ;  /* 0x00008400ff147b82 */ /* 0x000ea20000000a00 */
[----:B------:R-:W-:Y:S02]  /*0030*/  CS2R R16, SRZ ;  /* 0x0000000000107805 */ /* 0x000fe4000001ff00 */
[----:B------:R-:W-:Y:S01]  /*0040*/  CS2R R18, SRZ ;  /* 0x0000000000127805 */ /* 0x000fe2000001ff00 */
[----:B------:R-:W3:Y:S01]  /*0050*/  S2R R25, SR_CTAID.Y ;  /* 0x0000000000197919 */ /* 0x000ee20000002600 */
[----:B------:R-:W-:Y:S01]  /*0060*/  ULDC.64 UR6, c[0x0][0x208] ;  /* 0x0000820000067ab9 */ /* 0x000fe20000000a00 */
[----:B------:R-:W-:-:S02]  /*0070*/  CS2R R8, SRZ ;  /* 0x0000000000087805 */ /* 0x000fc4000001ff00 */
[----:B------:R-:W-:Y:S01]  /*0080*/  CS2R R10, SRZ ;  /* 0x00000000000a7805 */ /* 0x000fe2000001ff00 */
[----:B------:R-:W4:Y:S01]  /*0090*/  S2R R6, SR_CTAID.X ;  /* 0x0000000000067919 */ /* 0x000f220000002500 */
[----:B-1----:R-:W-:Y:S01]  /*00a0*/  IMAD.SHL.U32 R36, R2, 0x4, RZ ;  /* 0x0000000402247824 */ /* 0x002fe200078e00ff */
[----:B------:R-:W-:-:S04]  /*00b0*/  SHF.R.U32.HI R30, RZ, 0x6, R2 ;  /* 0x00000006ff1e7819 */ /* 0x000fc80000011602 */
[----:B------:R-:W-:Y:S02]  /*00c0*/  LOP3.LUT R24, R36, 0xfc, RZ, 0xc0, !PT ;  /* 0x000000fc24187812 */ /* 0x000fe400078ec0ff */
[----:B------:R-:W-:Y:S02]  /*00d0*/  SGXT.U32 R30, R30, 0x2 ;  /* 0x000000021e1e781a */ /* 0x000fe40000000000 */
[----:B---3--:R-:W-:-:S04]  /*00e0*/  PRMT R0, R24, 0x6540, R25 ;  /* 0x0000654018007816 */ /* 0x008fc80000000019 */
[----:B------:R-:W-:Y:S02]  /*00f0*/  SHF.R.S32.HI R3, RZ, 0x1f, R0 ;  /* 0x0000001fff037819 */ /* 0x000fe40000011400 */
[----:B------:R-:W-:Y:S02]  /*0100*/  ISETP.GE.AND P0, PT, R0, 0x200, PT ;  /* 0x000002000000780c */ /* 0x000fe40003f06270 */
[----:B------:R-:W-:-:S04]  /*0110*/  LEA.HI R3, R3, R0, RZ, 0x7 ;  /* 0x0000000003037211 */ /* 0x000fc800078f38ff */
[----:B------:R-:W-:Y:S02]  /*0120*/  LOP3.LUT R5, R3, 0xffffff80, RZ, 0xc0, !PT ;  /* 0xffffff8003057812 */ /* 0x000fe400078ec0ff */
[----:B------:R-:W-:-:S03]  /*0130*/  SHF.R.S32.HI R3, RZ, 0x7, R3 ;  /* 0x00000007ff037819 */ /* 0x000fc60000011403 */
[----:B------:R-:W-:-:S04]  /*0140*/  IMAD.IADD R4, R0, 0x1, -R5 ;  /* 0x0000000100047824 */ /* 0x000fc800078e0a05 */
[----:B------:R-:W-:Y:S02]  /*0150*/  IMAD R5, R3, 0x4800, R4 ;  /* 0x0000480003057824 */ /* 0x000fe400078e0204 */
[----:B----4-:R-:W-:-:S05]  /*0160*/  IMAD.SHL.U32 R3, R6, 0x10, RZ ;  /* 0x0000001006037824 */ /* 0x010fca00078e00ff */
[----:B------:R-:W-:Y:S02]  /*0170*/  LOP3.LUT R34, R3, R30, RZ, 0xfc, !PT ;  /* 0x0000001e03227212 */ /* 0x000fe400078efcff */
[----:B------:R-:W-:Y:S02]  /*0180*/  LOP3.LUT R0, R3, 0x4, R30, 0xfe, !PT ;  /* 0x0000000403007812 */ /* 0x000fe400078efe1e */
[C---:B------:R-:W-:Y:S01]  /*0190*/  ISETP.LT.AND P4, PT, R34.reuse, 0x90, !P0 ;  /* 0x000000902200780c */ /* 0x040fe20004781270 */
[--C-:B------:R-:W-:Y:S01]  /*01a0*/  IMAD R34, R34, 0x80, R5.reuse ;  /* 0x0000008022227824 */ /* 0x100fe200078e0205 */
[C---:B------:R-:W-:Y:S01]  /*01b0*/  ISETP.LT.AND P3, PT, R0.reuse, 0x90, !P0 ;  /* 0x000000900000780c */ /* 0x040fe20004761270 */
[----:B------:R-:W-:Y:S01]  /*01c0*/  IMAD R0, R0, 0x80, R5 ;  /* 0x0000008000007824 */ /* 0x000fe200078e0205 */
[----:B------:R-:W-:Y:S01]  /*01d0*/  LOP3.LUT R33, R3, 0x8, R30, 0xfe, !PT ;  /* 0x0000000803217812 */ /* 0x000fe200078efe1e */
[----:B--2---:R-:W-:Y:S01]  /*01e0*/  IMAD.WIDE R22, R34, 0x4, R20 ;  /* 0x0000000422167825 */ /* 0x004fe200078e0214 */
[----:B------:R-:W-:-:S02]  /*01f0*/  LOP3.LUT R32, R3, 0xc, R30, 0xfe, !PT ;  /* 0x0000000c03207812 */ /* 0x000fc400078efe1e */
[----:B------:R-:W-:Y:S01]  /*0200*/  ISETP.LT.AND P2, PT, R33, 0x90, !P0 ;  /* 0x000000902100780c */ /* 0x000fe20004741270 */
[----:B------:R-:W-:Y:S01]  /*0210*/  IMAD.WIDE R26, R0, 0x4, R20 ;  /* 0x00000004001a7825 */ /* 0x000fe200078e0214 */
[----:B------:R-:W-:-:S03]  /*0220*/  ISETP.LT.AND P0, PT, R32, 0x90, !P0 ;  /* 0x000000902000780c */ /* 0x000fc60004701270 */
[--C-:B------:R-:W-:Y:S01]  /*0230*/  IMAD R33, R33, 0x80, R5.reuse ;  /* 0x0000008021217824 */ /* 0x100fe200078e0205 */
[----:B------:R1:W2:Y:S01]  /*0240*/  @P4 LDG.E.EL.128 R16, desc[UR6][R22.64] ;  /* 0x0000000616104981 */ /* 0x0002a2000c2e1d00 */
[----:B------:R-:W-:Y:S02]  /*0250*/  CS2R R12, SRZ ;  /* 0x00000000000c7805 */ /* 0x000fe4000001ff00 */
[----:B------:R-:W-:Y:S01]  /*0260*/  CS2R R14, SRZ ;  /* 0x00000000000e7805 */ /* 0x000fe2000001ff00 */
[----:B------:R-:W-:Y:S01]  /*0270*/  IMAD R32, R32, 0x80, R5 ;  /* 0x0000008020207824 */ /* 0x000fe200078e0205 */
[----:B------:R3:W4:Y:S01]  /*0280*/  @P3 LDG.E.EL.128 R8, desc[UR6][R26.64] ;  /* 0x000000061a083981 */ /* 0x000722000c2e1d00 */
[--C-:B------:R-:W-:Y:S01]  /*0290*/  IMAD.WIDE R28, R33, 0x4, R20.reuse ;  /* 0x00000004211c7825 */ /* 0x100fe200078e0214 */
[----:B------:R-:W-:Y:S02]  /*02a0*/  CS2R R4, SRZ ;  /* 0x0000000000047805 */ /* 0x000fe4000001ff00 */
[----:B------:R-:W-:Y:S01]  /*02b0*/  CS2R R6, SRZ ;  /* 0x0000000000067805 */ /* 0x000fe2000001ff00 */
[----:B-1----:R-:W-:Y:S01]  /*02c0*/  IMAD.WIDE R22, R32, 0x4, R20 ;  /* 0x0000000420167825 */ /* 0x002fe200078e0214 */
[----:B------:R-:W5:Y:S01]  /*02d0*/  @P2 LDG.E.EL.128 R12, desc[UR6][R28.64] ;  /* 0x000000061c0c2981 */ /* 0x000f62000c2e1d00 */
[----:B------:R-:W1:Y:S03]  /*02e0*/  S2UR UR5, SR_CgaCtaId ;  /* 0x00000000000579c3 */ /* 0x000e660000008800 */
[----:B------:R1:W4:Y:S01]  /*02f0*/  @P0 LDG.E.EL.128 R4, desc[UR6][R22.64] ;  /* 0x0000000616040981 */ /* 0x000322000c2e1d00 */
[----:B---3--:R-:W-:-:S02]  /*0300*/  SHF.R.S32.HI R27, RZ, 0x17, R25 ;  /* 0x00000017ff1b7819 */ /* 0x008fc40000011419 */
[C---:B------:R-:W-:Y:S02]  /*0310*/  PRMT R26, R2.reuse, 0x6540, R25 ;  /* 0x00006540021a7816 */ /* 0x040fe40000000019 */
[----:B------:R-:W-:Y:S01]  /*0320*/  SGXT R27, R27, 0x1 ;  /* 0x000000011b1b781a */ /* 0x000fe20000000200 */
[----:B------:R-:W-:Y:S01]  /*0330*/  IMAD.SHL.U32 R31, R2, 0x40, RZ ;  /* 0x00000040021f7824 */ /* 0x000fe200078e00ff */
[----:B------:R-:W-:Y:S01]  /*0340*/  UMOV UR4, 0x400 ;  /* 0x0000040000047882 */ /* 0x000fe20000000000 */
[----:B------:R-:W3:Y:S01]  /*0350*/  LDC.64 R20, c[0x0][0x218] ;  /* 0x00008600ff147b82 */ /* 0x000ee20000000a00 */
[----:B------:R-:W-:Y:S02]  /*0360*/  LEA.HI R27, R27, R26, RZ, 0x7 ;  /* 0x0000001a1b1b7211 */ /* 0x000fe400078f38ff */
[----:B------:R-:W-:Y:S02]  /*0370*/  LOP3.LUT R31, R31, 0xfc0, RZ, 0xc0, !PT ;  /* 0x00000fc01f1f7812 */ /* 0x000fe400078ec0ff */
[----:B------:R-:W-:-:S02]  /*0380*/  LOP3.LUT R27, R27, 0xffffff80, RZ, 0xc0, !PT ;  /* 0xffffff801b1b7812 */ /* 0x000fc400078ec0ff */
[C---:B------:R-:W-:Y:S02]  /*0390*/  ISETP.GE.AND P1, PT, R26.reuse, 0x200, PT ;  /* 0x000002001a00780c */ /* 0x040fe40003f26270 */
[C---:B-1----:R-:W-:Y:S01]  /*03a0*/  LOP3.LUT R22, R31.reuse, 0x10, RZ, 0xfc, !PT ;  /* 0x000000101f167812 */ /* 0x042fe200078efcff */
[----:B------:R-:W-:Y:S01]  /*03b0*/  IMAD.IADD R23, R26, 0x1, -R27 ;  /* 0x000000011a177824 */ /* 0x000fe200078e0a1b */
[----:B0-----:R-:W-:Y:S01]  /*03c0*/  UPRMT UR4, UR5, 0x654, UR4 ;  /* 0x0000065405047896 */ /* 0x001fe20008000004 */
[C---:B------:R-:W-:Y:S02]  /*03d0*/  LOP3.LUT R26, R31.reuse, 0x20, RZ, 0xfc, !PT ;  /* 0x000000201f1a7812 */ /* 0x040fe400078efcff */
[C---:B------:R-:W-:Y:S02]  /*03e0*/  LOP3.LUT R30, R31.reuse, R30, RZ, 0xfc, !PT ;  /* 0x0000001e1f1e7212 */ /* 0x040fe400078efcff */
[C---:B------:R-:W-:Y:S02]  /*03f0*/  LOP3.LUT R28, R31.reuse, 0x30, RZ, 0xfc, !PT ;  /* 0x000000301f1c7812 */ /* 0x040fe400078efcff */
[----:B------:R-:W-:-:S02]  /*0400*/  LEA.HI R31, R31, UR4, RZ, 0x1e ;  /* 0x000000041f1f7c11 */ /* 0x000fc4000f8ff0ff */
[----:B------:R-:W-:Y:S02]  /*0410*/  LEA.HI R27, R22, UR4, RZ, 0x1e ;  /* 0x00000004161b7c11 */ /* 0x000fe4000f8ff0ff */
[----:B------:R-:W-:Y:S02]  /*0420*/  LEA.HI R29, R26, UR4, RZ, 0x1e ;  /* 0x000000041a1d7c11 */ /* 0x000fe4000f8ff0ff */
[----:B------:R-:W-:Y:S01]  /*0430*/  LEA.HI R35, R28, UR4, RZ, 0x1e ;  /* 0x000000041c237c11 */ /* 0x000fe2000f8ff0ff */
[C---:B------:R-:W-:Y:S02]  /*0440*/  IMAD R31, R30.reuse, 0x4, R31 ;  /* 0x000000041e1f7824 */ /* 0x040fe400078e021f */
[C---:B------:R-:W-:Y:S02]  /*0450*/  IMAD R28, R30.reuse, 0x4, R27 ;  /* 0x000000041e1c7824 */ /* 0x040fe400078e021b */
[C---:B------:R-:W-:Y:S02]  /*0460*/  IMAD R29, R30.reuse, 0x4, R29 ;  /* 0x000000041e1d7824 */ /* 0x040fe400078e021d */
[----:B------:R-:W-:-:S02]  /*0470*/  IMAD R30, R30, 0x4, R35 ;  /* 0x000000041e1e7824 */ /* 0x000fc400078e0223 */
[----:B---3--:R-:W-:-:S04]  /*0480*/  IMAD.WIDE R22, R23, 0x4, R20 ;  /* 0x0000000417167825 */ /* 0x008fc800078e0214 */
[----:B------:R-:W-:Y:S01]  /*0490*/  IMAD.MOV.U32 R20, RZ, RZ, RZ ;  /* 0x000000ffff147224 */ /* 0x000fe200078e00ff */
[----:B--2---:R-:W-:Y:S04]  /*04a0*/  STS [R31], R16 ;  /* 0x000000101f007388 */ /* 0x004fe80000000800 */
[----:B------:R-:W-:Y:S04]  /*04b0*/  STS [R28+0x40], R17 ;  /* 0x000040111c007388 */ /* 0x000fe80000000800 */
[----:B------:R-:W-:Y:S04]  /*04c0*/  STS [R29+0x80], R18 ;  /* 0x000080121d007388 */ /* 0x000fe80000000800 */
[----:B------:R-:W-:Y:S04]  /*04d0*/  STS [R30+0xc0], R19 ;  /* 0x0000c0131e007388 */ /* 0x000fe80000000800 */
[----:B----4-:R-:W-:Y:S04]  /*04e0*/  STS [R31+0x10], R8 ;  /* 0x000010081f007388 */ /* 0x010fe80000000800 */
[----:B------:R-:W-:Y:S04]  /*04f0*/  STS [R28+0x50], R9 ;  /* 0x000050091c007388 */ /* 0x000fe80000000800 */
[----:B------:R-:W-:Y:S04]  /*0500*/  STS [R29+0x90], R10 ;  /* 0x0000900a1d007388 */ /* 0x000fe80000000800 */
[----:B------:R-:W-:Y:S04]  /*0510*/  STS [R30+0xd0], R11 ;  /* 0x0000d00b1e007388 */ /* 0x000fe80000000800 */
[----:B-----5:R-:W-:Y:S04]  /*0520*/  STS [R31+0x20], R12 ;  /* 0x0000200c1f007388 */ /* 0x020fe80000000800 */
[----:B------:R-:W-:Y:S04]  /*0530*/  STS [R28+0x60], R13 ;  /* 0x0000600d1c007388 */ /* 0x000fe80000000800 */
[----:B------:R-:W-:Y:S04]  /*0540*/  STS [R29+0xa0], R14 ;  /* 0x0000a00e1d007388 */ /* 0x000fe80000000800 */
[----:B------:R-:W-:Y:S04]  /*0550*/  STS [R30+0xe0], R15 ;  /* 0x0000e00f1e007388 */ /* 0x000fe80000000800 */
[----:B------:R0:W-:Y:S04]  /*0560*/  STS [R31+0x30], R4 ;  /* 0x000030041f007388 */ /* 0x0001e80000000800 */
[----:B------:R1:W-:Y:S04]  /*0570*/  STS [R28+0x70], R5 ;  /* 0x000070051c007388 */ /* 0x0003e80000000800 */
[----:B------:R2:W-:Y:S04]  /*0580*/  STS [R29+0xb0], R6 ;  /* 0x0000b0061d007388 */ /* 0x0005e80000000800 */
[----:B------:R-:W-:Y:S01]  /*0590*/  STS [R30+0xf0], R7 ;  /* 0x0000f0071e007388 */ /* 0x000fe20000000800 */
[----:B------:R-:W-:Y:S06]  /*05a0*/  BAR.SYNC.DEFER_BLOCKING 0x0 ;  /* 0x0000000000007b1d */ /* 0x000fec0000010000 */
[----:B------:R3:W4:Y:S01]  /*05b0*/  @!P1 LDG.E.EL R20, desc[UR6][R22.64] ;  /* 0x0000000616149981 */ /* 0x000722000c2e1900 */
[----:B------:R-:W-:-:S04]  /*05c0*/  LOP3.LUT R26, R36, 0x3fc, RZ, 0xc0, !PT ;  /* 0x000003fc241a7812 */ /* 0x000fc800078ec0ff */
[C---:B------:R-:W-:Y:S02]  /*05d0*/  LOP3.LUT R27, R26.reuse, 0x400, RZ, 0xfc, !PT ;  /* 0x000004001a1b7812 */ /* 0x040fe400078efcff */
[C---:B0-----:R-:W-:Y:S02]  /*05e0*/  LOP3.LUT R31, R26.reuse, 0x800, RZ, 0xfc, !PT ;  /* 0x000008001a1f7812 */ /* 0x041fe400078efcff */
[----:B------:R-:W-:Y:S02]  /*05f0*/  LOP3.LUT R35, R26, 0xc00, RZ, 0xfc, !PT ;  /* 0x00000c001a237812 */ /* 0x000fe400078efcff */
[----:B------:R-:W-:Y:S02]  /*0600*/  SHF.R.U32.HI R27, RZ, 0x2, R27 ;  /* 0x00000002ff1b7819 */ /* 0x000fe4000001161b */
[----:B------:R-:W-:Y:S02]  /*0610*/  SHF.R.U32.HI R31, RZ, 0x2, R31 ;  /* 0x00000002ff1f7819 */ /* 0x000fe4000001161f */
[----:B-1----:R-:W-:-:S02]  /*0620*/  SHF.R.U32.HI R28, RZ, 0x2, R35 ;  /* 0x00000002ff1c7819 */ /* 0x002fc40000011623 */
[----:B------:R-:W-:Y:S02]  /*0630*/  SHF.R.U32.HI R37, RZ, 0x2, R2 ;  /* 0x00000002ff257819 */ /* 0x000fe40000011602 */
[C---:B------:R-:W-:Y:S02]  /*0640*/  LOP3.LUT R21, R2.reuse, 0xff, RZ, 0xc0, !PT ;  /* 0x000000ff02157812 */ /* 0x040fe400078ec0ff */
[----:B------:R-:W-:Y:S02]  /*0650*/  LOP3.LUT R2, R2, 0xfc, RZ, 0xc0, !PT ;  /* 0x000000fc02027812 */ /* 0x000fe400078ec0ff */
[----:B------:R-:W-:Y:S02]  /*0660*/  LOP3.LUT R27, R27, 0x1fc, RZ, 0xc0, !PT ;  /* 0x000001fc1b1b7812 */ /* 0x000fe400078ec0ff */
[----:B------:R-:W-:Y:S02]  /*0670*/  LOP3.LUT R31, R31, 0x2fc, RZ, 0xc0, !PT ;  /* 0x000002fc1f1f7812 */ /* 0x000fe400078ec0ff */
[----:B------:R-:W-:Y:S01]  /*0680*/  LOP3.LUT R28, R28, 0x3fc, RZ, 0xc0, !PT ;  /* 0x000003fc1c1c7812 */ /* 0x000fe200078ec0ff */
[----:B---3--:R-:W-:-:S02]  /*0690*/  VIADD R23, R2, UR4 ;  /* 0x0000000402177c36 */ /* 0x008fc40008000000 */
[----:B------:R-:W-:Y:S02]  /*06a0*/  VIADD R27, R27, UR4 ;  /* 0x000000041b1b7c36 */ /* 0x000fe40008000000 */
[----:B------:R-:W-:Y:S02]  /*06b0*/  VIADD R31, R31, UR4 ;  /* 0x000000041f1f7c36 */ /* 0x000fe40008000000 */
[----:B--2---:R-:W-:Y:S02]  /*06c0*/  VIADD R29, R28, UR4 ;  /* 0x000000041c1d7c36 */ /* 0x004fe40008000000 */
[C---:B------:R-:W-:Y:S02]  /*06d0*/  IMAD R23, R26.reuse, 0x4, R23 ;  /* 0x000000041a177824 */ /* 0x040fe400078e0217 */
[C---:B------:R-:W-:Y:S02]  /*06e0*/  IMAD R27, R26.reuse, 0x4, R27 ;  /* 0x000000041a1b7824 */ /* 0x040fe400078e021b */
[C---:B------:R-:W-:Y:S01]  /*06f0*/  IMAD R2, R26.reuse, 0x4, R31 ;  /* 0x000000041a027824 */ /* 0x040fe200078e021f */
[----:B------:R-:W-:Y:S01]  /*0700*/  SGXT.U32 R35, R37, 0x6 ;  /* 0x000000062523781a */ /* 0x000fe20000000000 */
[----:B------:R-:W-:Y:S01]  /*0710*/  IMAD R41, R26, 0x4, R29 ;  /* 0x000000041a297824 */ /* 0x000fe200078e021d */
[----:B------:R-:W-:Y:S04]  /*0720*/  LDS R30, [R27+0x1000] ;  /* 0x001000001b1e7984 */ /* 0x000fe80000000800 */
[----:B------:R-:W-:Y:S04]  /*0730*/  LDS R45, [R27+0x1004] ;  /* 0x001004001b2d7984 */ /* 0x000fe80000000800 */
[----:B------:R-:W-:Y:S04]  /*0740*/  LDS R47, [R27+0x1008] ;  /* 0x001008001b2f7984 */ /* 0x000fe80000000800 */
[----:B------:R-:W-:Y:S04]  /*0750*/  LDS R31, [R27+0x100c] ;  /* 0x00100c001b1f7984 */ /* 0x000fe80000000800 */
[----:B------:R-:W-:Y:S04]  /*0760*/  LDS R43, [R2+0x2000] ;  /* 0x00200000022b7984 */ /* 0x000fe80000000800 */
[----:B------:R-:W-:Y:S04]  /*0770*/  LDS R28, [R2+0x2004] ;  /* 0x00200400021c7984 */ /* 0x000fe80000000800 */
[----:B------:R-:W-:Y:S04]  /*0780*/  LDS R29, [R2+0x2008] ;  /* 0x00200800021d7984 */ /* 0x000fe80000000800 */
[----:B------:R0:W-:Y:S04]  /*0790*/  LDS R42, [R2+0x200c] ;  /* 0x00200c00022a7984 */ /* 0x0001e80000000800 */
[----:B------:R-:W-:Y:S04]  /*07a0*/  LDS R38, [R41+0x3000] ;  /* 0x0030000029267984 */ /* 0x000fe80000000800 */
[----:B------:R-:W-:Y:S04]  /*07b0*/  LDS R37, [R41+0x3004] ;  /* 0x0030040029257984 */ /* 0x000fe80000000800 */
[----:B------:R-:W-:Y:S04]  /*07c0*/  LDS R39, [R41+0x3008] ;  /* 0x0030080029277984 */ /* 0x000fe80000000800 */
[----:B------:R1:W-:Y:S04]  /*07d0*/  LDS R40, [R41+0x300c] ;  /* 0x00300c0029287984 */ /* 0x0003e80000000800 */
[----:B------:R-:W-:Y:S04]  /*07e0*/  LDS R22, [R23+0xc] ;  /* 0x00000c0017167984 */ /* 0x000fe80000000800 */
[----:B------:R-:W-:Y:S04]  /*07f0*/  LDS R50, [R23+0x8] ;  /* 0x0000080017327984 */ /* 0x000fe80000000800 */
[----:B------:R-:W-:Y:S04]  /*0800*/  LDS R52, [R23+0x4] ;  /* 0x0000040017347984 */ /* 0x000fe80000000800 */
[----:B------:R-:W-:Y:S01]  /*0810*/  LDS R26, [R23] ;  /* 0x00000000171a7984 */ /* 0x000fe20000000800 */
[----:B------:R-:W-:Y:S01]  /*0820*/  LEA R44, R21, UR4, 0x3 ;  /* 0x00000004152c7c11 */ /* 0x000fe2000f8e18ff */
[----:B------:R-:W-:Y:S01]  /*0830*/  BAR.SYNC.DEFER_BLOCKING 0x0 ;  /* 0x0000000000007b1d */ /* 0x000fe20000010000 */
[----:B------:R-:W-:-:S02]  /*0840*/  LEA R46, R35, UR4, 0x3 ;  /* 0x00000004232e7c11 */ /* 0x000fc4000f8e18ff */
[----:B0-----:R-:W-:Y:S01]  /*0850*/  LOP3.LUT R2, R35, 0x40, RZ, 0xfc, !PT ;  /* 0x0000004023027812 */ /* 0x001fe200078efcff */
[----:B------:R-:W-:Y:S01]  /*0860*/  IMAD R51, R21, -0x4, R44 ;  /* 0xfffffffc15337824 */ /* 0x000fe200078e022c */
[C---:B------:R-:W-:Y:S02]  /*0870*/  LOP3.LUT R21, R35.reuse, 0x80, RZ, 0xfc, !PT ;  /* 0x0000008023157812 */ /* 0x040fe400078efcff */
[----:B------:R-:W-:Y:S02]  /*0880*/  LEA R48, R2, UR4, 0x3 ;  /* 0x0000000402307c11 */ /* 0x000fe4000f8e18ff */
[----:B------:R-:W-:Y:S02]  /*0890*/  LOP3.LUT R2, R35, 0xc0, RZ, 0xfc, !PT ;  /* 0x000000c023027812 */ /* 0x000fe400078efcff */
[----:B------:R-:W-:Y:S02]  /*08a0*/  LEA R49, R21, UR4, 0x3 ;  /* 0x0000000415317c11 */ /* 0x000fe4000f8e18ff */
[----:B-1----:R-:W-:-:S02]  /*08b0*/  LEA R41, R2, UR4, 0x3 ;  /* 0x0000000402297c11 */ /* 0x002fc4000f8e18ff */
[----:B------:R-:W-:Y:S02]  /*08c0*/  LOP3.LUT R36, R3, 0xc, R36, 0xf8, !PT ;  /* 0x0000000c03247812 */ /* 0x000fe400078ef824 */
[----:B------:R-:W0:Y:S02]  /*08d0*/  LDC.64 R2, c[0x0][0x220] ;  /* 0x00008800ff027b82 */ /* 0x000e240000000a00 */
[----:B------:R-:W-:Y:S01]  /*08e0*/  ISETP.GE.AND P1, PT, R36, 0x90, PT ;  /* 0x000000902400780c */ /* 0x000fe20003f26270 */
[----:B----4-:R-:W-:Y:S05]  /*08f0*/  STS [R44], R20 ;  /* 0x000000142c007388 */ /* 0x010fea0000000800 */
[----:B------:R-:W-:Y:S06]  /*0900*/  BAR.SYNC.DEFER_BLOCKING 0x0 ;  /* 0x0000000000007b1d */ /* 0x000fec0000010000 */
[----:B------:R-:W1:Y:S04]  /*0910*/  LDS R27, [R46] ;  /* 0x000000002e1b7984 */ /* 0x000e680000000800 */
[----:B------:R-:W2:Y:S04]  /*0920*/  LDS R48, [R48] ;  /* 0x0000000030307984 */ /* 0x000ea80000000800 */
[----:B------:R3:W4:Y:S04]  /*0930*/  LDS R44, [R49] ;  /* 0x00000000312c7984 */ /* 0x0007280000000800 */
[----:B------:R-:W5:Y:S01]  /*0940*/  LDS R41, [R41] ;  /* 0x0000000029297984 */ /* 0x000f620000000800 */
[----:B------:R-:W-:Y:S01]  /*0950*/  BAR.SYNC.DEFER_BLOCKING 0x0 ;  /* 0x0000000000007b1d */ /* 0x000fe20000010000 */
[----:B---3--:R-:W-:-:S05]  /*0960*/  PRMT R49, R35, 0x6540, R25 ;  /* 0x0000654023317816 */ /* 0x008fca0000000019 */
[----:B------:R3:W-:Y:S01]  /*0970*/  STS [R51], R20 ;  /* 0x0000001433007388 */ /* 0x0007e20000000800 */
[C-C-:B-1----:R-:W-:Y:S01]  /*0980*/  FADD R21, R52.reuse, R27.reuse ;  /* 0x0000001b34157221 */ /* 0x142fe20000000000 */
[----:B------:R-:W-:Y:S01]  /*0990*/  BAR.SYNC.DEFER_BLOCKING 0x0 ;  /* 0x0000000000007b1d */ /* 0x000fe20000010000 */
[-C--:B------:R-:W-:Y:S02]  /*09a0*/  FSETP.GEU.AND P5, PT, R52, -R27.reuse, PT ;  /* 0x8000001b3400720b */ /* 0x080fe40003fae000 */
[CC--:B------:R-:W-:Y:S01]  /*09b0*/  FSETP.GEU.AND P6, PT, R50.reuse, -R27.reuse, PT ;  /* 0x8000001b3200720b */ /* 0x0c0fe20003fce000 */
[--C-:B------:R-:W-:Y:S01]  /*09c0*/  FADD R50, R50, R27.reuse ;  /* 0x0000001b32327221 */ /* 0x100fe20000000000 */
[----:B------:R-:W-:Y:S01]  /*09d0*/  SEL R21, R21, RZ, P5 ;  /* 0x000000ff15157207 */ /* 0x000fe20002800000 */
[C---:B------:R-:W-:Y:S01]  /*09e0*/  FADD R23, R22.reuse, R27 ;  /* 0x0000001b16177221 */ /* 0x040fe20000000000 */
[----:B------:R-:W-:Y:S02]  /*09f0*/  FSETP.GEU.AND P5, PT, R22, -R27, PT ;  /* 0x8000001b1600720b */ /* 0x000fe40003fae000 */
[----:B------:R-:W-:-:S02]  /*0a00*/  SEL R22, R50, RZ, P6 ;  /* 0x000000ff32167207 */ /* 0x000fc40003000000 */
[----:B------:R-:W-:Y:S01]  /*0a10*/  ISETP.LT.AND P6, PT, R49, 0x200, !P1 ;  /* 0x000002003100780c */ /* 0x000fe20004fc1270 */
[C---:B---3--:R-:W-:Y:S01]  /*0a20*/  FADD R20, R26.reuse, R27 ;  /* 0x0000001b1a147221 */ /* 0x048fe20000000000 */
[----:B------:R-:W-:Y:S02]  /*0a30*/  SEL R23, R23, RZ, P5 ;  /* 0x000000ff17177207 */ /* 0x000fe40002800000 */
[----:B------:R-:W-:Y:S01]  /*0a40*/  FSETP.GEU.AND P5, PT, R26, -R27, PT ;  /* 0x8000001b1a00720b */ /* 0x000fe20003fae000 */
[----:B------:R-:W-:-:S03]  /*0a50*/  IMAD R27, R49, 0x90, R36 ;  /* 0x00000090311b7824 */ /* 0x000fc600078e0224 */
[----:B------:R-:W-:Y:S01]  /*0a60*/  SEL R20, R20, RZ, P5 ;  /* 0x000000ff14147207 */ /* 0x000fe20002800000 */
[----:B0-----:R-:W-:Y:S01]  /*0a70*/  IMAD.WIDE R26, R27, 0x4, R2 ;  /* 0x000000041b1a7825 */ /* 0x001fe200078e0202 */
[----:B------:R-:W-:-:S03]  /*0a80*/  LEA R49, R24, UR4, 0x2 ;  /* 0x0000000418317c11 */ /* 0x000fc6000f8e10ff */
[----:B------:R-:W-:Y:S01]  /*0a90*/  IMAD.SHL.U32 R46, R25, 0x100, RZ ;  /* 0x00000100192e7824 */ /* 0x000fe200078e00ff */
[----:B------:R0:W-:Y:S01]  /*0aa0*/  @P6 STG.E.128 desc[UR6][R26.64], R20 ;  /* 0x000000141a006986 */ /* 0x0001e2000c101d06 */
[C-C-:B--2---:R-:W-:Y:S01]  /*0ab0*/  FADD R25, R45.reuse, R48.reuse ;  /* 0x000000302d197221 */ /* 0x144fe20000000000 */
[-C--:B------:R-:W-:Y:S02]  /*0ac0*/  FSETP.GEU.AND P6, PT, R45, -R48.reuse, PT ;  /* 0x800000302d00720b */ /* 0x080fe40003fce000 */
[CC--:B------:R-:W-:Y:S01]  /*0ad0*/  FSETP.GEU.AND P5, PT, R47.reuse, -R48.reuse, PT ;  /* 0x800000302f00720b */ /* 0x0c0fe20003fae000 */
[--C-:B------:R-:W-:Y:S01]  /*0ae0*/  FADD R47, R47, R48.reuse ;  /* 0x000000302f2f7221 */ /* 0x100fe20000000000 */
[----:B------:R-:W-:Y:S01]  /*0af0*/  LOP3.LUT R45, R46, 0x40, R35, 0xfe, !PT ;  /* 0x000000402e2d7812 */ /* 0x000fe200078efe23 */
[----:B------:R-:W1:Y:S01]  /*0b00*/  LDS.128 R20, [R49] ;  /* 0x0000000031147984 */ /* 0x000e620000000c00 */
[----:B------:R-:W-:Y:S02]  /*0b10*/  SEL R25, R25, RZ, P6 ;  /* 0x000000ff19197207 */ /* 0x000fe40003000000 */
[C---:B------:R-:W-:Y:S01]  /*0b20*/  FSETP.GEU.AND P6, PT, R31.reuse, -R48, PT ;  /* 0x800000301f00720b */ /* 0x040fe20003fce000 */
[--C-:B------:R-:W-:Y:S01]  /*0b30*/  FADD R31, R31, R48.reuse ;  /* 0x000000301f1f7221 */ /* 0x100fe20000000000 */
[----:B------:R-:W-:Y:S01]  /*0b40*/  FADD R24, R30, R48 ;  /* 0x000000301e187221 */ /* 0x000fe20000000000 */
[----:B0-----:R-:W-:-:S02]  /*0b50*/  SEL R26, R47, RZ, P5 ;  /* 0x000000ff2f1a7207 */ /* 0x001fc40002800000 */
[C---:B------:R-:W-:Y:S01]  /*0b60*/  ISETP.LT.AND P5, PT, R45.reuse, 0x200, !P1 ;  /* 0x000002002d00780c */ /* 0x040fe20004fa1270 */
[----:B------:R-:W-:Y:S01]  /*0b70*/  IMAD R45, R45, 0x90, R36 ;  /* 0x000000902d2d7824 */ /* 0x000fe200078e0224 */
[----:B------:R-:W-:Y:S02]  /*0b80*/  SEL R27, R31, RZ, P6 ;  /* 0x000000ff1f1b7207 */ /* 0x000fe40003000000 */
[----:B------:R-:W-:Y:S01]  /*0b90*/  FSETP.GEU.AND P6, PT, R30, -R48, PT ;  /* 0x800000301e00720b */ /* 0x000fe20003fce000 */
[----:B------:R-:W-:-:S04]  /*0ba0*/  IMAD.WIDE R30, R45, 0x4, R2 ;  /* 0x000000042d1e7825 */ /* 0x000fc800078e0202 */
[C-C-:B----4-:R-:W-:Y:S01]  /*0bb0*/  FADD R45, R43.reuse, R44.reuse ;  /* 0x0000002c2b2d7221 */ /* 0x150fe20000000000 */
[----:B------:R-:W-:Y:S02]  /*0bc0*/  SEL R24, R24, RZ, P6 ;  /* 0x000000ff18187207 */ /* 0x000fe40003000000 */
[-C--:B------:R-:W-:Y:S01]  /*0bd0*/  FSETP.GEU.AND P6, PT, R43, -R44.reuse, PT ;  /* 0x8000002c2b00720b */ /* 0x080fe20003fce000 */
[C-C-:B------:R-:W-:Y:S02]  /*0be0*/  FADD R47, R28.reuse, R44.reuse ;  /* 0x0000002c1c2f7221 */ /* 0x140fe40000000000 */
[----:B------:R0:W-:Y:S01]  /*0bf0*/  @P5 STG.E.128 desc[UR6][R30.64], R24 ;  /* 0x000000181e005986 */ /* 0x0001e2000c101d06 */
[----:B------:R-:W-:Y:S02]  /*0c00*/  FSETP.GEU.AND P5, PT, R28, -R44, PT ;  /* 0x8000002c1c00720b */ /* 0x000fe40003fae000 */
[----:B------:R-:W-:Y:S01]  /*0c10*/  SEL R28, R45, RZ, P6 ;  /* 0x000000ff2d1c7207 */ /* 0x000fe20003000000 */
[----:B------:R-:W-:Y:S01]  /*0c20*/  FADD R45, R29, R44 ;  /* 0x0000002c1d2d7221 */ /* 0x000fe20000000000 */
[----:B------:R-:W-:-:S02]  /*0c30*/  LOP3.LUT R43, R46, 0x80, R35, 0xfe, !PT ;  /* 0x000000802e2b7812 */ /* 0x000fc400078efe23 */
[-C--:B------:R-:W-:Y:S02]  /*0c40*/  FSETP.GEU.AND P6, PT, R29, -R44.reuse, PT ;  /* 0x8000002c1d00720b */ /* 0x080fe40003fce000 */
[----:B------:R-:W-:Y:S01]  /*0c50*/  SEL R29, R47, RZ, P5 ;  /* 0x000000ff2f1d7207 */ /* 0x000fe20002800000 */
[C---:B------:R-:W-:Y:S01]  /*0c60*/  FADD R47, R42.reuse, R44 ;  /* 0x0000002c2a2f7221 */ /* 0x040fe20000000000 */
[C---:B------:R-:W-:Y:S01]  /*0c70*/  ISETP.LT.AND P5, PT, R43.reuse, 0x200, !P1 ;  /* 0x000002002b00780c */ /* 0x040fe20004fa1270 */
[----:B------:R-:W-:Y:S01]  /*0c80*/  IMAD R43, R43, 0x90, R36 ;  /* 0x000000902b2b7824 */ /* 0x000fe200078e0224 */
[----:B0-----:R-:W-:Y:S02]  /*0c90*/  SEL R30, R45, RZ, P6 ;  /* 0x000000ff2d1e7207 */ /* 0x001fe40003000000 */
[----:B------:R-:W-:Y:S01]  /*0ca0*/  FSETP.GEU.AND P6, PT, R42, -R44, PT ;  /* 0x8000002c2a00720b */ /* 0x000fe20003fce000 */
[----:B-----5:R-:W-:-:S03]  /*0cb0*/  FADD R26, R39, R41 ;  /* 0x00000029271a7221 */ /* 0x020fc60000000000 */
[----:B------:R-:W-:Y:S02]  /*0cc0*/  SEL R31, R47, RZ, P6 ;  /* 0x000000ff2f1f7207 */ /* 0x000fe40003000000 */
[----:B------:R-:W-:Y:S01]  /*0cd0*/  FSETP.GEU.AND P6, PT, R39, -R41, PT ;  /* 0x800000292700720b */ /* 0x000fe20003fce000 */
[----:B------:R-:W-:-:S04]  /*0ce0*/  IMAD.WIDE R42, R43, 0x4, R2 ;  /* 0x000000042b2a7825 */ /* 0x000fc800078e0202 */
[--C-:B------:R-:W-:Y:S01]  /*0cf0*/  FADD R24, R38, R41.reuse ;  /* 0x0000002926187221 */ /* 0x100fe20000000000 */
[----:B------:R-:W-:Y:S02]  /*0d00*/  SEL R26, R26, RZ, P6 ;  /* 0x000000ff1a1a7207 */ /* 0x000fe40003000000 */
[-C--:B------:R-:W-:Y:S01]  /*0d10*/  FSETP.GEU.AND P6, PT, R38, -R41.reuse, PT ;  /* 0x800000292600720b */ /* 0x080fe20003fce000 */
[----:B------:R0:W-:Y:S01]  /*0d20*/  @P5 STG.E.128 desc[UR6][R42.64], R28 ;  /* 0x0000001c2a005986 */ /* 0x0001e2000c101d06 */
[C-C-:B------:R-:W-:Y:S01]  /*0d30*/  FADD R27, R40.reuse, R41.reuse ;  /* 0x00000029281b7221 */ /* 0x140fe20000000000 */
[----:B------:R-:W-:Y:S02]  /*0d40*/  FSETP.GEU.AND P5, PT, R40, -R41, PT ;  /* 0x800000292800720b */ /* 0x000fe40003fae000 */
[----:B------:R-:W-:Y:S02]  /*0d50*/  SEL R24, R24, RZ, P6 ;  /* 0x000000ff18187207 */ /* 0x000fe40003000000 */
[----:B-1----:R-:W-:Y:S01]  /*0d60*/  FSETP.GEU.AND P6, PT, R23, -R11, PT ;  /* 0x8000000b1700720b */ /* 0x002fe20003fce000 */
[----:B------:R-:W-:Y:S01]  /*0d70*/  FADD R25, R37, R41 ;  /* 0x0000002925197221 */ /* 0x000fe20000000000 */
[----:B------:R-:W-:-:S02]  /*0d80*/  SEL R27, R27, RZ, P5 ;  /* 0x000000ff1b1b7207 */ /* 0x000fc40002800000 */
[----:B------:R-:W-:-:S04]  /*0d90*/  FSETP.GEU.AND P5, PT, R37, -R41, PT ;  /* 0x800000292500720b */ /* 0x000fc80003fae000 */
[----:B------:R-:W-:Y:S02]  /*0da0*/  SEL R25, R25, RZ, P5 ;  /* 0x000000ff19197207 */ /* 0x000fe40002800000 */
[----:B0-----:R-:W-:Y:S02]  /*0db0*/  SEL R28, RZ, 0x1, P6 ;  /* 0x00000001ff1c7807 */ /* 0x001fe40003000000 */
[----:B------:R-:W-:Y:S02]  /*0dc0*/  FSETP.GEU.AND P6, PT, R21, -R9, PT ;  /* 0x800000091500720b */ /* 0x000fe40003fce000 */
[----:B------:R-:W-:Y:S02]  /*0dd0*/  FSETP.GEU.AND P5, PT, R22, -R10, PT ;  /* 0x8000000a1600720b */ /* 0x000fe40003fae000 */
[----:B------:R-:W-:Y:S02]  /*0de0*/  SEL R31, RZ, 0x4, P6 ;  /* 0x00000004ff1f7807 */ /* 0x000fe40003000000 */
[----:B------:R-:W-:-:S02]  /*0df0*/  FSETP.GEU.AND P6, PT, R23, -R15, PT ;  /* 0x8000000f1700720b */ /* 0x000fc40003fce000 */
[----:B------:R-:W-:Y:S02]  /*0e00*/  SEL R37, RZ, 0x1fffe, P5 ;  /* 0x0001fffeff257807 */ /* 0x000fe40002800000 */
[----:B------:R-:W-:Y:S02]  /*0e10*/  FSETP.GEU.AND P5, PT, R20, -R8, PT ;  /* 0x800000081400720b */ /* 0x000fe40003fae000 */
[----:B------:R-:W-:Y:S02]  /*0e20*/  SEL R30, RZ, 0x1, P6 ;  /* 0x00000001ff1e7807 */ /* 0x000fe40003000000 */
[----:B------:R-:W-:Y:S02]  /*0e30*/  FSETP.GEU.AND P6, PT, R21, -R13, PT ;  /* 0x8000000d1500720b */ /* 0x000fe40003fce000 */
[----:B------:R-:W-:Y:S02]  /*0e40*/  SEL R38, RZ, 0x7fff8, P5 ;  /* 0x0007fff8ff267807 */ /* 0x000fe40002800000 */
[----:B------:R-:W-:-:S02]  /*0e50*/  FSETP.GEU.AND P5, PT, R22, -R14, PT ;  /* 0x8000000e1600720b */ /* 0x000fc40003fae000 */
[----:B------:R-:W-:Y:S02]  /*0e60*/  SEL R39, RZ, 0x4, P6 ;  /* 0x00000004ff277807 */ /* 0x000fe40003000000 */
[----:B------:R-:W-:Y:S02]  /*0e70*/  FSETP.GEU.AND P6, PT, R22, -R6, PT ;  /* 0x800000061600720b */ /* 0x000fe40003fce000 */
[----:B------:R-:W-:Y:S02]  /*0e80*/  SEL R41, RZ, 0x1fffe, P5 ;  /* 0x0001fffeff297807 */ /* 0x000fe40002800000 */
[----:B------:R-:W-:Y:S02]  /*0e90*/  FSETP.GEU.AND P5, PT, R20, -R12, PT ;  /* 0x8000000c1400720b */ /* 0x000fe40003fae000 */
[----:B------:R-:W-:Y:S02]  /*0ea0*/  LOP3.LUT R35, R46, 0xc0, R35, 0xfe, !PT ;  /* 0x000000c02e237812 */ /* 0x000fe400078efe23 */
[----:B------:R-:W-:-:S02]  /*0eb0*/  SEL R43, RZ, 0x1fffe, P6 ;  /* 0x0001fffeff2b7807 */ /* 0x000fc40003000000 */
[----:B------:R-:W-:Y:S01]  /*0ec0*/  FSETP.GEU.AND P6, PT, R20, -R4, PT ;  /* 0x800000041400720b */ /* 0x000fe20003fce000 */
[----:B------:R-:W-:Y:S01]  /*0ed0*/  IMAD R45, R35, 0x90, R36 ;  /* 0x00000090232d7824 */ /* 0x000fe200078e0224 */
[----:B------:R-:W-:Y:S02]  /*0ee0*/  SEL R40, RZ, 0x7fff8, P5 ;  /* 0x0007fff8ff287807 */ /* 0x000fe40002800000 */
[----:B------:R-:W-:Y:S02]  /*0ef0*/  FSETP.GEU.AND P5, PT, R21, -R5, PT ;  /* 0x800000051500720b */ /* 0x000fe40003fae000 */
[----:B------:R-:W-:Y:S02]  /*0f00*/  ISETP.LT.AND P1, PT, R35, 0x200, !P1 ;  /* 0x000002002300780c */ /* 0x000fe40004f21270 */
[----:B------:R-:W-:Y:S02]  /*0f10*/  SEL R35, RZ, 0x7fff8, P6 ;  /* 0x0007fff8ff237807 */ /* 0x000fe40003000000 */
[----:B------:R-:W-:-:S02]  /*0f20*/  FSETP.GEU.AND P6, PT, R23, -R7, PT ;  /* 0x800000071700720b */ /* 0x000fc40003fce000 */
[----:B------:R-:W-:Y:S02]  /*0f30*/  SEL R42, RZ, 0x4, P5 ;  /* 0x00000004ff2a7807 */ /* 0x000fe40002800000 */
[----:B------:R-:W-:Y:S02]  /*0f40*/  FSETP.GEU.AND P5, PT, R22, -R18, PT ;  /* 0x800000121600720b */ /* 0x000fe40003fae000 */
[----:B------:R-:W-:Y:S02]  /*0f50*/  SEL R36, RZ, 0x1, P6 ;  /* 0x00000001ff247807 */ /* 0x000fe40003000000 */
[----:B------:R-:W-:Y:S01]  /*0f60*/  SEL R29, RZ, 0x1fffe, P5 ;  /* 0x0001fffeff1d7807 */ /* 0x000fe20002800000 */
[----:B------:R-:W-:Y:S01]  /*0f70*/  IMAD.IADD R37, R28, 0x1, R37 ;  /* 0x000000011c257824 */ /* 0x000fe200078e0225 */
[----:B------:R-:W-:Y:S01]  /*0f80*/  FSETP.GEU.AND P5, PT, R23, -R19, PT ;  /* 0x800000131700720b */ /* 0x000fe20003fae000 */
[----:B------:R-:W-:Y:S02]  /*0f90*/  IMAD.IADD R36, R36, 0x1, R43 ;  /* 0x0000000124247824 */ /* 0x000fe400078e022b */
[----:B------:R-:W-:Y:S01]  /*0fa0*/  IMAD.IADD R41, R30, 0x1, R41 ;  /* 0x000000011e297824 */ /* 0x000fe200078e0229 */
[----:B------:R-:W-:-:S02]  /*0fb0*/  SEL R28, RZ, 0x1, P5 ;  /* 0x00000001ff1c7807 */ /* 0x000fc40002800000 */
[----:B------:R-:W-:Y:S02]  /*0fc0*/  FSETP.GEU.AND P5, PT, R20, -R16, PT ;  /* 0x800000101400720b */ /* 0x000fe40003fae000 */
[----:B------:R-:W-:Y:S02]  /*0fd0*/  LOP3.LUT R37, R37, 0x3, RZ, 0xc0, !PT ;  /* 0x0000000325257812 */ /* 0x000fe400078ec0ff */
[----:B------:R-:W-:Y:S01]  /*0fe0*/  LOP3.LUT R36, R36, 0x3, RZ, 0xc0, !PT ;  /* 0x0000000324247812 */ /* 0x000fe200078ec0ff */
[----:B------:R-:W-:Y:S01]  /*0ff0*/  IMAD.IADD R30, R28, 0x1, R29 ;  /* 0x000000011c1e7824 */ /* 0x000fe200078e021d */
[----:B------:R-:W-:Y:S02]  /*1000*/  SEL R29, RZ, 0x7fff8, P5 ;  /* 0x0007fff8ff1d7807 */ /* 0x000fe40002800000 */
[----:B------:R-:W-:Y:S02]  /*1010*/  LOP3.LUT R41, R41, 0x3, RZ, 0xc0, !PT ;  /* 0x0000000329297812 */ /* 0x000fe400078ec0ff */
[----:B------:R-:W-:-:S02]  /*1020*/  IADD3 R31, R37, R38, R31 ;  /* 0x00000026251f7210 */ /* 0x000fc40007ffe01f */
[----:B------:R-:W-:Y:S02]  /*1030*/  IADD3 R35, R36, R35, R42 ;  /* 0x0000002324237210 */ /* 0x000fe40007ffe02a */
[----:B------:R-:W-:Y:S01]  /*1040*/  FSETP.GEU.AND P5, PT, R21, -R17, PT ;  /* 0x800000111500720b */ /* 0x000fe20003fae000 */
[----:B------:R-:W-:Y:S01]  /*1050*/  IMAD.SHL.U32 R31, R31, 0x100, RZ ;  /* 0x000001001f1f7824 */ /* 0x000fe200078e00ff */
[----:B------:R-:W-:Y:S02]  /*1060*/  IADD3 R39, R41, R40, R39 ;  /* 0x0000002829277210 */ /* 0x000fe40007ffe027 */
[----:B------:R-:W-:Y:S02]  /*1070*/  LOP3.LUT R36, R35, 0xf, RZ, 0xc0, !PT ;  /* 0x0000000f23247812 */ /* 0x000fe400078ec0ff */
[----:B------:R-:W-:Y:S02]  /*1080*/  SEL R28, RZ, 0x4, P5 ;  /* 0x00000004ff1c7807 */ /* 0x000fe40002800000 */
[----:B------:R-:W-:Y:S01]  /*1090*/  LOP3.LUT R30, R30, 0x3, RZ, 0xc0, !PT ;  /* 0x000000031e1e7812 */ /* 0x000fe200078ec0ff */
[----:B------:R-:W-:-:S03]  /*10a0*/  IMAD R36, R39, 0x10, R36 ;  /* 0x0000001027247824 */ /* 0x000fc600078e0224 */
[----:B------:R-:W-:Y:S02]  /*10b0*/  IADD3 R29, R30, R29, R28 ;  /* 0x0000001d1e1d7210 */ /* 0x000fe40007ffe01c */
[----:B------:R-:W-:Y:S02]  /*10c0*/  LOP3.LUT R30, R31, 0xf00, RZ, 0xe2, !PT ;  /* 0x00000f001f1e7812 */ /* 0x000fe400078ee2ff */
[----:B------:R-:W-:-:S03]  /*10d0*/  LOP3.LUT R36, R36, 0xff, RZ, 0xc0, !PT ;  /* 0x000000ff24247812 */ /* 0x000fc600078ec0ff */
[----:B------:R-:W-:Y:S02]  /*10e0*/  IMAD R29, R29, 0x1000, R30 ;  /* 0x000010001d1d7824 */ /* 0x000fe400078e021e */
[----:B------:R-:W-:-:S04]  /*10f0*/  IMAD.WIDE R2, R45, 0x4, R2 ;  /* 0x000000042d027825 */ /* 0x000fc800078e0202 */
[C---:B------:R-:W-:Y:S01]  /*1100*/  FADD R30, R23.reuse, R19 ;  /* 0x00000013171e7221 */ /* 0x040fe20000000000 */
[----:B------:R-:W-:Y:S01]  /*1110*/  FADD R19, R23, R15 ;  /* 0x0000000f17137221 */ /* 0x000fe20000000000 */
[----:B------:R-:W-:Y:S02]  /*1120*/  IMAD.IADD R29, R29, 0x1, R36 ;  /* 0x000000011d1d7824 */ /* 0x000fe400078e0224 */
[C---:B------:R-:W-:Y:S01]  /*1130*/  FADD R15, R23.reuse, R7 ;  /* 0x00000007170f7221 */ /* 0x040fe20000000000 */
[----:B------:R-:W-:Y:S01]  /*1140*/  FADD R11, R23, R11 ;  /* 0x0000000b170b7221 */ /* 0x000fe20000000000 */
[----:B------:R0:W-:Y:S01]  /*1150*/  @P1 STG.E.128 desc[UR6][R2.64], R24 ;  /* 0x0000001802001986 */ /* 0x0001e2000c101d06 */
[----:B------:R-:W-:Y:S01]  /*1160*/  FADD R28, R22, R18 ;  /* 0x00000012161c7221 */ /* 0x000fe20000000000 */
[----:B------:R-:W-:Y:S01]  /*1170*/  FADD R23, R20, R16 ;  /* 0x0000001014177221 */ /* 0x000fe20000000000 */
[C---:B------:R-:W-:Y:S01]  /*1180*/  FADD R18, R22.reuse, R14 ;  /* 0x0000000e16127221 */ /* 0x040fe20000000000 */
[----:B------:R-:W-:Y:S01]  /*1190*/  LOP3.LUT R16, R29, 0xffff, RZ, 0xc0, !PT ;  /* 0x0000ffff1d107812 */ /* 0x000fe200078ec0ff */
[C---:B------:R-:W-:Y:S01]  /*11a0*/  FADD R14, R22.reuse, R6 ;  /* 0x00000006160e7221 */ /* 0x040fe20000000000 */
[----:B------:R-:W-:Y:S01]  /*11b0*/  FADD R10, R22, R10 ;  /* 0x0000000a160a7221 */ /* 0x000fe20000000000 */
[C---:B------:R-:W-:Y:S01]  /*11c0*/  FADD R22, R20.reuse, R12 ;  /* 0x0000000c14167221 */ /* 0x040fe20000000000 */
[C---:B------:R-:W-:Y:S01]  /*11d0*/  FADD R12, R20.reuse, R4 ;  /* 0x00000004140c7221 */ /* 0x040fe20000000000 */
[----:B------:R-:W-:Y:S01]  /*11e0*/  SHF.R.U32.HI R4, RZ, 0xf, R16 ;  /* 0x0000000fff047819 */ /* 0x000fe20000011610 */
[----:B0-----:R-:W0:Y:S01]  /*11f0*/  LDC.64 R2, c[0x0][0x228] ;  /* 0x00008a00ff027b82 */ /* 0x001e220000000a00 */
[----:B------:R-:W-:Y:S01]  /*1200*/  FADD R24, R20, R8 ;  /* 0x0000000814187221 */ /* 0x000fe20000000000 */
[C---:B------:R-:W-:Y:S01]  /*1210*/  FADD R8, R21.reuse, R17 ;  /* 0x0000001115087221 */ /* 0x040fe20000000000 */
[C---:B------:R-:W-:Y:S01]  /*1220*/  FADD R17, R21.reuse, R13 ;  /* 0x0000000d15117221 */ /* 0x040fe20000000000 */
[----:B------:R-:W-:Y:S01]  /*1230*/  FADD R13, R21, R5 ;  /* 0x00000005150d7221 */ /* 0x000fe20000000000 */
[----:B------:R-:W-:-:S02]  /*1240*/  SHF.R.U32.HI R5, RZ, 0xe, R16 ;  /* 0x0000000eff057819 */ /* 0x000fc40000011610 */
[----:B------:R-:W-:Y:S02]  /*1250*/  LOP3.LUT R4, R4, 0x1, RZ, 0xc0, !PT ;  /* 0x0000000104047812 */ /* 0x000fe400078ec0ff */
[--C-:B------:R-:W-:Y:S02]  /*1260*/  SHF.R.U32.HI R6, RZ, 0xd, R16.reuse ;  /* 0x0000000dff067819 */ /* 0x100fe40000011610 */
[----:B------:R-:W-:Y:S02]  /*1270*/  LOP3.LUT R5, R5, 0x1, RZ, 0xc0, !PT ;  /* 0x0000000105057812 */ /* 0x000fe400078ec0ff */
[----:B------:R-:W-:Y:S02]  /*1280*/  SHF.R.U32.HI R7, RZ, 0xc, R16 ;  /* 0x0000000cff077819 */ /* 0x000fe40000011610 */
[----:B------:R-:W-:Y:S02]  /*1290*/  ISETP.NE.U32.AND P5, PT, R4, 0x1, PT ;  /* 0x000000010400780c */ /* 0x000fe40003fa5070 */
[----:B------:R-:W-:-:S02]  /*12a0*/  LOP3.LUT R6, R6, 0x1, RZ, 0xc0, !PT ;  /* 0x0000000106067812 */ /* 0x000fc400078ec0ff */
[----:B------:R-:W-:Y:S02]  /*12b0*/  ISETP.NE.U32.AND P1, PT, R5, 0x1, PT ;  /* 0x000000010500780c */ /* 0x000fe40003f25070 */
[----:B------:R-:W-:Y:S02]  /*12c0*/  LOP3.LUT R7, R7, 0x1, RZ, 0xc0, !PT ;  /* 0x0000000107077812 */ /* 0x000fe400078ec0ff */
[----:B------:R-:W-:Y:S02]  /*12d0*/  SEL R4, R23, RZ, P5 ;  /* 0x000000ff17047207 */ /* 0x000fe40002800000 */
[----:B------:R-:W-:Y:S02]  /*12e0*/  ISETP.NE.U32.AND P5, PT, R6, 0x1, PT ;  /* 0x000000010600780c */ /* 0x000fe40003fa5070 */
[----:B------:R-:W-:Y:S02]  /*12f0*/  SEL R5, R8, RZ, P1 ;  /* 0x000000ff08057207 */ /* 0x000fe40000800000 */
[----:B------:R-:W-:-:S02]  /*1300*/  ISETP.NE.U32.AND P1, PT, R7, 0x1, PT ;  /* 0x000000010700780c */ /* 0x000fc40003f25070 */
[--C-:B------:R-:W-:Y:S02]  /*1310*/  SHF.R.U32.HI R6, RZ, 0xb, R16.reuse ;  /* 0x0000000bff067819 */ /* 0x100fe40000011610 */
[--C-:B------:R-:W-:Y:S01]  /*1320*/  SHF.R.U32.HI R7, RZ, 0xa, R16.reuse ;  /* 0x0000000aff077819 */ /* 0x100fe20000011610 */
[----:B------:R-:W-:Y:S01]  /*1330*/  FADD R25, R21, R9 ;  /* 0x0000000915197221 */ /* 0x000fe20000000000 */
[----:B------:R-:W-:Y:S02]  /*1340*/  SHF.R.U32.HI R20, RZ, 0x9, R16 ;  /* 0x00000009ff147819 */ /* 0x000fe40000011610 */
[----:B------:R-:W-:Y:S01]  /*1350*/  LOP3.LUT R8, R6, 0x1, RZ, 0xc0, !PT ;  /* 0x0000000106087812 */ /* 0x000fe200078ec0ff */
[----:B0-----:R-:W-:Y:S01]  /*1360*/  IMAD.WIDE R34, R34, 0x4, R2 ;  /* 0x0000000422227825 */ /* 0x001fe200078e0202 */
[----:B------:R-:W-:Y:S02]  /*1370*/  LOP3.LUT R9, R7, 0x1, RZ, 0xc0, !PT ;  /* 0x0000000107097812 */ /* 0x000fe400078ec0ff */
[----:B------:R-:W-:-:S02]  /*1380*/  SEL R6, R28, RZ, P5 ;  /* 0x000000ff1c067207 */ /* 0x000fc40002800000 */
[----:B------:R-:W-:Y:S02]  /*1390*/  SEL R7, R30, RZ, P1 ;  /* 0x000000ff1e077207 */ /* 0x000fe40000800000 */
[----:B------:R-:W-:Y:S02]  /*13a0*/  ISETP.NE.U32.AND P5, PT, R8, 0x1, PT ;  /* 0x000000010800780c */ /* 0x000fe40003fa5070 */
[----:B------:R-:W-:Y:S02]  /*13b0*/  LOP3.LUT R20, R20, 0x1, RZ, 0xc0, !PT ;  /* 0x0000000114147812 */ /* 0x000fe400078ec0ff */
[--C-:B------:R-:W-:Y:S01]  /*13c0*/  SHF.R.U32.HI R8, RZ, 0x8, R16.reuse ;  /* 0x00000008ff087819 */ /* 0x100fe20000011610 */
[----:B------:R0:W-:Y:S01]  /*13d0*/  @P4 STG.E.128 desc[UR6][R34.64], R4 ;  /* 0x0000000422004986 */ /* 0x0001e2000c101d06 */
[----:B------:R-:W-:Y:S02]  /*13e0*/  SHF.R.U32.HI R21, RZ, 0x7, R16 ;  /* 0x00000007ff157819 */ /* 0x000fe40000011610 */
[----:B------:R-:W-:-:S02]  /*13f0*/  ISETP.NE.U32.AND P1, PT, R9, 0x1, PT ;  /* 0x000000010900780c */ /* 0x000fc40003f25070 */
[----:B------:R-:W-:Y:S02]  /*1400*/  ISETP.NE.U32.AND P4, PT, R20, 0x1, PT ;  /* 0x000000011400780c */ /* 0x000fe40003f85070 */
[----:B------:R-:W-:Y:S02]  /*1410*/  LOP3.LUT R9, R8, 0x1, RZ, 0xc0, !PT ;  /* 0x0000000108097812 */ /* 0x000fe400078ec0ff */
[----:B------:R-:W-:Y:S02]  /*1420*/  SHF.R.U32.HI R20, RZ, 0x6, R16 ;  /* 0x00000006ff147819 */ /* 0x000fe40000011610 */
[----:B------:R-:W-:Y:S02]  /*1430*/  LOP3.LUT R21, R21, 0x1, RZ, 0xc0, !PT ;  /* 0x0000000115157812 */ /* 0x000fe400078ec0ff */
[----:B------:R-:W-:Y:S02]  /*1440*/  SEL R8, R24, RZ, P5 ;  /* 0x000000ff18087207 */ /* 0x000fe40002800000 */
[----:B------:R-:W-:-:S02]  /*1450*/  ISETP.NE.U32.AND P5, PT, R9, 0x1, PT ;  /* 0x000000010900780c */ /* 0x000fc40003fa5070 */
[--C-:B0-----:R-:W-:Y:S02]  /*1460*/  SHF.R.U32.HI R4, RZ, 0x5, R16.reuse ;  /* 0x00000005ff047819 */ /* 0x101fe40000011610 */
[--C-:B------:R-:W-:Y:S02]  /*1470*/  SHF.R.U32.HI R5, RZ, 0x4, R16.reuse ;  /* 0x00000004ff057819 */ /* 0x100fe40000011610 */
[----:B------:R-:W-:Y:S02]  /*1480*/  LOP3.LUT R20, R20, 0x1, RZ, 0xc0, !PT ;  /* 0x0000000114147812 */ /* 0x000fe400078ec0ff */
[----:B------:R-:W-:Y:S02]  /*1490*/  SEL R9, R25, RZ, P1 ;  /* 0x000000ff19097207 */ /* 0x000fe40000800000 */
[----:B------:R-:W-:Y:S02]  /*14a0*/  LOP3.LUT R4, R4, 0x1, RZ, 0xc0, !PT ;  /* 0x0000000104047812 */ /* 0x000fe400078ec0ff */
[----:B------:R-:W-:-:S02]  /*14b0*/  SHF.R.U32.HI R6, RZ, 0x3, R16 ;  /* 0x00000003ff067819 */ /* 0x000fc40000011610 */
[----:B------:R-:W-:Y:S02]  /*14c0*/  ISETP.NE.U32.AND P1, PT, R21, 0x1, PT ;  /* 0x000000011500780c */ /* 0x000fe40003f25070 */
[----:B------:R-:W-:Y:S02]  /*14d0*/  SEL R10, R10, RZ, P4 ;  /* 0x000000ff0a0a7207 */ /* 0x000fe40002000000 */
[----:B------:R-:W-:Y:S02]  /*14e0*/  LOP3.LUT R5, R5, 0x1, RZ, 0xc0, !PT ;  /* 0x0000000105057812 */ /* 0x000fe400078ec0ff */
[----:B------:R-:W-:Y:S02]  /*14f0*/  ISETP.NE.U32.AND P4, PT, R20, 0x1, PT ;  /* 0x000000011400780c */ /* 0x000fe40003f85070 */
[----:B------:R-:W-:Y:S02]  /*1500*/  SEL R11, R11, RZ, P5 ;  /* 0x000000ff0b0b7207 */ /* 0x000fe40002800000 */
[----:B------:R-:W-:-:S02]  /*1510*/  ISETP.NE.U32.AND P5, PT, R4, 0x1, PT ;  /* 0x000000010400780c */ /* 0x000fc40003fa5070 */
[----:B------:R-:W-:Y:S02]  /*1520*/  LOP3.LUT R6, R6, 0x1, RZ, 0xc0, !PT ;  /* 0x0000000106067812 */ /* 0x000fe400078ec0ff */
[----:B------:R-:W-:Y:S02]  /*1530*/  SEL R4, R22, RZ, P1 ;  /* 0x000000ff16047207 */ /* 0x000fe40000800000 */
[----:B------:R-:W-:Y:S02]  /*1540*/  ISETP.NE.U32.AND P1, PT, R5, 0x1, PT ;  /* 0x000000010500780c */ /* 0x000fe40003f25070 */
[----:B------:R-:W-:Y:S02]  /*1550*/  SEL R5, R17, RZ, P4 ;  /* 0x000000ff11057207 */ /* 0x000fe40002000000 */
[----:B------:R-:W-:Y:S02]  /*1560*/  ISETP.NE.U32.AND P4, PT, R6, 0x1, PT ;  /* 0x000000010600780c */ /* 0x000fe40003f85070 */
[----:B------:R-:W-:-:S02]  /*1570*/  SHF.R.U32.HI R6, RZ, 0x2, R16 ;  /* 0x00000002ff067819 */ /* 0x000fc40000011610 */
[----:B------:R-:W-:Y:S01]  /*1580*/  SHF.R.U32.HI R7, RZ, 0x1, R16 ;  /* 0x00000001ff077819 */ /* 0x000fe20000011610 */
[--C-:B------:R-:W-:Y:S01]  /*1590*/  IMAD.WIDE R16, R0, 0x4, R2.reuse ;  /* 0x0000000400107825 */ /* 0x100fe200078e0202 */
[----:B------:R-:W-:Y:S02]  /*15a0*/  LOP3.LUT R0, R6, 0x1, RZ, 0xc0, !PT ;  /* 0x0000000106007812 */ /* 0x000fe400078ec0ff */
[----:B------:R-:W-:Y:S01]  /*15b0*/  LOP3.LUT R22, R7, 0x1, RZ, 0xc0, !PT ;  /* 0x0000000107167812 */ /* 0x000fe200078ec0ff */
[----:B------:R-:W-:Y:S01]  /*15c0*/  IMAD.WIDE R20, R33, 0x4, R2 ;  /* 0x0000000421147825 */ /* 0x000fe200078e0202 */
[----:B------:R-:W-:Y:S02]  /*15d0*/  SEL R6, R18, RZ, P5 ;  /* 0x000000ff12067207 */ /* 0x000fe40002800000 */
[----:B------:R-:W-:Y:S01]  /*15e0*/  SEL R7, R19, RZ, P1 ;  /* 0x000000ff13077207 */ /* 0x000fe20000800000 */
[----:B------:R0:W-:Y:S01]  /*15f0*/  @P3 STG.E.128 desc[UR6][R16.64], R8 ;  /* 0x0000000810003986 */ /* 0x0001e2000c101d06 */
[----:B------:R-:W-:-:S02]  /*1600*/  ISETP.NE.U32.AND P1, PT, R0, 0x1, PT ;  /* 0x000000010000780c */ /* 0x000fc40003f25070 */
[----:B------:R-:W-:Y:S01]  /*1610*/  ISETP.NE.U32.AND P3, PT, R22, 0x1, PT ;  /* 0x000000011600780c */ /* 0x000fe20003f65070 */
[----:B------:R0:W-:Y:S01]  /*1620*/  @P2 STG.E.128 desc[UR6][R20.64], R4 ;  /* 0x0000000414002986 */ /* 0x0001e2000c101d06 */
[----:B------:R-:W-:Y:S01]  /*1630*/  IMAD.WIDE R2, R32, 0x4, R2 ;  /* 0x0000000420027825 */ /* 0x000fe200078e0202 */
[----:B------:R-:W-:Y:S02]  /*1640*/  SEL R15, R15, RZ, P6 ;  /* 0x000000ff0f0f7207 */ /* 0x000fe40003000000 */
[----:B------:R-:W-:Y:S02]  /*1650*/  SEL R12, R12, RZ, P4 ;  /* 0x000000ff0c0c7207 */ /* 0x000fe40002000000 */
[----:B------:R-:W-:Y:S02]  /*1660*/  SEL R13, R13, RZ, P1 ;  /* 0x000000ff0d0d7207 */ /* 0x000fe40000800000 */
[----:B------:R-:W-:Y:S01]  /*1670*/  SEL R14, R14, RZ, P3 ;  /* 0x000000ff0e0e7207 */ /* 0x000fe20001800000 */
[----:B0-----:R-:W-:Y:S06]  /*1680*/  @!P0 EXIT ;  /* 0x000000000000894d */ /* 0x001fec0003800000 */
[----:B------:R-:W-:Y:S01]  /*1690*/  STG.E.128 desc[UR6][R2.64], R12 ;  /* 0x0000000c02007986 */ /* 0x000fe2000c101d06 */
[----:B------:R-:W-:Y:S05]  /*16a0*/  EXIT ;  /* 0x000000000000794d */ /* 0x000fea0003800000 */
.L_x_0:
[----:B------:R-:W-:-:S00]  /*16b0*/  BRA `(.L_x_0) ;  /* 0xfffffffc00fc7947 */ /* 0x000fc0000383ffff */
[----:B------:R-:W-:-:S00]  /*16c0*/  NOP ;  /* 0x0000000000007918 */ /* 0x000fc00000000000 */
        /* <DEDUP_REMOVED lines=11> */
.L_x_1:


//--------------------- .nv.shared.triton_poi_fused_convolution_relu_9 --------------------------
	.section	.nv.shared.triton_poi_fused_convolution_relu_9,"aw",@nobits
	.sectionflags	@""
	.align	16
	.zero		1024


//--------------------- .nv.constant0.triton_poi_fused_convolution_relu_9 --------------------------
	.section	.nv.constant0.triton_poi_fused_convolution_relu_9,"a",@progbits
	.sectionflags	@""
	.align	4
.nv.constant0.triton_poi_fused_convolution_relu_9:
	.zero		568
